//
// Generated by NVIDIA NVVM Compiler
//
// Compiler Build ID: CL-36424714
// Cuda compilation tools, release 13.0, V13.0.88
// Based on NVVM 20.0.0
//

.version 9.0
.target sm_100
.address_size 64

	// .globl	_Z13is_tree_childiiPiS_

.visible .entry _Z13is_tree_childiiPiS_(
	.param .u32 _Z13is_tree_childiiPiS__param_0,
	.param .u32 _Z13is_tree_childiiPiS__param_1,
	.param .u64 .ptr .align 1 _Z13is_tree_childiiPiS__param_2,
	.param .u64 .ptr .align 1 _Z13is_tree_childiiPiS__param_3
)
{
	.reg .pred 	%p<18>;
	.reg .b16 	%rs<14>;
	.reg .b32 	%r<187>;
	.reg .b64 	%rd<16>;

	ld.param.u32 	%r36, [_Z13is_tree_childiiPiS__param_0];
	ld.param.u32 	%r37, [_Z13is_tree_childiiPiS__param_1];
	ld.param.u64 	%rd5, [_Z13is_tree_childiiPiS__param_2];
	ld.param.u64 	%rd4, [_Z13is_tree_childiiPiS__param_3];
	cvta.to.global.u64 	%rd1, %rd5;
	mov.u32 	%r38, %ntid.x;
	mov.u32 	%r39, %ctaid.x;
	mov.u32 	%r40, %tid.x;
	mad.lo.s32 	%r1, %r38, %r39, %r40;
	setp.ge.s32 	%p1, %r1, %r37;
	@%p1 bra 	$L__BB0_21;
	mul.lo.s32 	%r41, %r1, %r36;
	shl.b32 	%r42, %r41, 1;
	add.s32 	%r173, %r42, %r36;
	setp.lt.s32 	%p2, %r36, 1;
	@%p2 bra 	$L__BB0_21;
	add.s64 	%rd2, %rd1, 32;
	add.s32 	%r3, %r173, %r36;
	mov.b16 	%rs13, 0;
	mov.u16 	%rs12, %rs13;
$L__BB0_3:
	mul.wide.s32 	%rd6, %r173, 4;
	add.s64 	%rd7, %rd1, %rd6;
	ld.global.u32 	%r5, [%rd7];
	setp.eq.s32 	%p3, %r5, -1;
	@%p3 bra 	$L__BB0_18;
	mul.lo.s32 	%r45, %r5, %r36;
	shl.b32 	%r178, %r45, 1;
	add.s32 	%r46, %r178, %r36;
	or.b32  	%r47, %r178, 1;
	max.s32 	%r48, %r46, %r47;
	sub.s32 	%r7, %r48, %r178;
	and.b32  	%r8, %r7, 15;
	sub.s32 	%r49, %r178, %r48;
	setp.gt.u32 	%p4, %r49, -16;
	mov.b32 	%r186, 0;
	@%p4 bra 	$L__BB0_7;
	and.b32  	%r51, %r7, -16;
	neg.s32 	%r174, %r51;
	mov.b32 	%r186, 0;
$L__BB0_6:
	.pragma "nounroll";
	mul.wide.s32 	%rd8, %r178, 4;
	add.s64 	%rd9, %rd2, %rd8;
	ld.global.u32 	%r52, [%rd9+-32];
	not.b32 	%r53, %r52;
	shr.u32 	%r54, %r53, 31;
	add.s32 	%r55, %r186, %r54;
	ld.global.u32 	%r56, [%rd9+-28];
	not.b32 	%r57, %r56;
	shr.u32 	%r58, %r57, 31;
	add.s32 	%r59, %r55, %r58;
	ld.global.u32 	%r60, [%rd9+-24];
	not.b32 	%r61, %r60;
	shr.u32 	%r62, %r61, 31;
	add.s32 	%r63, %r59, %r62;
	ld.global.u32 	%r64, [%rd9+-20];
	not.b32 	%r65, %r64;
	shr.u32 	%r66, %r65, 31;
	add.s32 	%r67, %r63, %r66;
	ld.global.u32 	%r68, [%rd9+-16];
	not.b32 	%r69, %r68;
	shr.u32 	%r70, %r69, 31;
	add.s32 	%r71, %r67, %r70;
	ld.global.u32 	%r72, [%rd9+-12];
	not.b32 	%r73, %r72;
	shr.u32 	%r74, %r73, 31;
	add.s32 	%r75, %r71, %r74;
	ld.global.u32 	%r76, [%rd9+-8];
	not.b32 	%r77, %r76;
	shr.u32 	%r78, %r77, 31;
	add.s32 	%r79, %r75, %r78;
	ld.global.u32 	%r80, [%rd9+-4];
	not.b32 	%r81, %r80;
	shr.u32 	%r82, %r81, 31;
	add.s32 	%r83, %r79, %r82;
	ld.global.u32 	%r84, [%rd9];
	not.b32 	%r85, %r84;
	shr.u32 	%r86, %r85, 31;
	add.s32 	%r87, %r83, %r86;
	ld.global.u32 	%r88, [%rd9+4];
	not.b32 	%r89, %r88;
	shr.u32 	%r90, %r89, 31;
	add.s32 	%r91, %r87, %r90;
	ld.global.u32 	%r92, [%rd9+8];
	not.b32 	%r93, %r92;
	shr.u32 	%r94, %r93, 31;
	add.s32 	%r95, %r91, %r94;
	ld.global.u32 	%r96, [%rd9+12];
	not.b32 	%r97, %r96;
	shr.u32 	%r98, %r97, 31;
	add.s32 	%r99, %r95, %r98;
	ld.global.u32 	%r100, [%rd9+16];
	not.b32 	%r101, %r100;
	shr.u32 	%r102, %r101, 31;
	add.s32 	%r103, %r99, %r102;
	ld.global.u32 	%r104, [%rd9+20];
	not.b32 	%r105, %r104;
	shr.u32 	%r106, %r105, 31;
	add.s32 	%r107, %r103, %r106;
	ld.global.u32 	%r108, [%rd9+24];
	not.b32 	%r109, %r108;
	shr.u32 	%r110, %r109, 31;
	add.s32 	%r111, %r107, %r110;
	ld.global.u32 	%r112, [%rd9+28];
	not.b32 	%r113, %r112;
	shr.u32 	%r114, %r113, 31;
	add.s32 	%r186, %r111, %r114;
	add.s32 	%r178, %r178, 16;
	add.s32 	%r174, %r174, 16;
	setp.ne.s32 	%p5, %r174, 0;
	@%p5 bra 	$L__BB0_6;
$L__BB0_7:
	setp.eq.s32 	%p6, %r8, 0;
	@%p6 bra 	$L__BB0_17;
	and.b32  	%r19, %r7, 7;
	setp.lt.u32 	%p7, %r8, 8;
	@%p7 bra 	$L__BB0_10;
	mul.wide.s32 	%rd10, %r178, 4;
	add.s64 	%rd11, %rd1, %rd10;
	ld.global.u32 	%r116, [%rd11];
	not.b32 	%r117, %r116;
	shr.u32 	%r118, %r117, 31;
	add.s32 	%r119, %r186, %r118;
	ld.global.u32 	%r120, [%rd11+4];
	not.b32 	%r121, %r120;
	shr.u32 	%r122, %r121, 31;
	add.s32 	%r123, %r119, %r122;
	ld.global.u32 	%r124, [%rd11+8];
	not.b32 	%r125, %r124;
	shr.u32 	%r126, %r125, 31;
	add.s32 	%r127, %r123, %r126;
	ld.global.u32 	%r128, [%rd11+12];
	not.b32 	%r129, %r128;
	shr.u32 	%r130, %r129, 31;
	add.s32 	%r131, %r127, %r130;
	ld.global.u32 	%r132, [%rd11+16];
	not.b32 	%r133, %r132;
	shr.u32 	%r134, %r133, 31;
	add.s32 	%r135, %r131, %r134;
	ld.global.u32 	%r136, [%rd11+20];
	not.b32 	%r137, %r136;
	shr.u32 	%r138, %r137, 31;
	add.s32 	%r139, %r135, %r138;
	ld.global.u32 	%r140, [%rd11+24];
	not.b32 	%r141, %r140;
	shr.u32 	%r142, %r141, 31;
	add.s32 	%r143, %r139, %r142;
	ld.global.u32 	%r144, [%rd11+28];
	not.b32 	%r145, %r144;
	shr.u32 	%r146, %r145, 31;
	add.s32 	%r186, %r143, %r146;
	add.s32 	%r178, %r178, 8;
$L__BB0_10:
	setp.eq.s32 	%p8, %r19, 0;
	@%p8 bra 	$L__BB0_17;
	and.b32  	%r25, %r7, 3;
	setp.lt.u32 	%p9, %r19, 4;
	@%p9 bra 	$L__BB0_13;
	mul.wide.s32 	%rd12, %r178, 4;
	add.s64 	%rd13, %rd1, %rd12;
	ld.global.u32 	%r148, [%rd13];
	not.b32 	%r149, %r148;
	shr.u32 	%r150, %r149, 31;
	add.s32 	%r151, %r186, %r150;
	ld.global.u32 	%r152, [%rd13+4];
	not.b32 	%r153, %r152;
	shr.u32 	%r154, %r153, 31;
	add.s32 	%r155, %r151, %r154;
	ld.global.u32 	%r156, [%rd13+8];
	not.b32 	%r157, %r156;
	shr.u32 	%r158, %r157, 31;
	add.s32 	%r159, %r155, %r158;
	ld.global.u32 	%r160, [%rd13+12];
	not.b32 	%r161, %r160;
	shr.u32 	%r162, %r161, 31;
	add.s32 	%r186, %r159, %r162;
	add.s32 	%r178, %r178, 4;
$L__BB0_13:
	setp.eq.s32 	%p10, %r25, 0;
	@%p10 bra 	$L__BB0_17;
	mul.wide.s32 	%rd14, %r178, 4;
	add.s64 	%rd3, %rd1, %rd14;
	ld.global.u32 	%r163, [%rd3];
	not.b32 	%r164, %r163;
	shr.u32 	%r165, %r164, 31;
	add.s32 	%r186, %r186, %r165;
	setp.eq.s32 	%p11, %r25, 1;
	@%p11 bra 	$L__BB0_17;
	ld.global.u32 	%r166, [%rd3+4];
	not.b32 	%r167, %r166;
	shr.u32 	%r168, %r167, 31;
	add.s32 	%r186, %r186, %r168;
	setp.eq.s32 	%p12, %r25, 2;
	@%p12 bra 	$L__BB0_17;
	ld.global.u32 	%r169, [%rd3+8];
	not.b32 	%r170, %r169;
	shr.u32 	%r171, %r170, 31;
	add.s32 	%r186, %r186, %r171;
$L__BB0_17:
	setp.lt.u32 	%p13, %r186, 2;
	selp.b16 	%rs12, 1, %rs12, %p13;
	mov.b16 	%rs13, 1;
$L__BB0_18:
	add.s32 	%r173, %r173, 1;
	setp.lt.s32 	%p14, %r173, %r3;
	@%p14 bra 	$L__BB0_3;
	and.b16  	%rs8, %rs13, 255;
	setp.eq.s16 	%p15, %rs8, 0;
	and.b16  	%rs9, %rs12, 255;
	setp.ne.s16 	%p16, %rs9, 0;
	or.pred  	%p17, %p15, %p16;
	@%p17 bra 	$L__BB0_21;
	cvta.to.global.u64 	%rd15, %rd4;
	mov.b32 	%r172, 1;
	st.global.u32 	[%rd15], %r172;
$L__BB0_21:
	ret;

}


// ===== COMPILED SASS (sm_100) =====

	.target	sm_100

	.elftype	@"ET_EXEC"


//--------------------- .note.nv.tkinfo           --------------------------
	.section	.note.nv.tkinfo,"",@"SHT_NOTE"
	.sectionflags	@"SHF_NOTE_NV_TKINFO"
	.tkinfo
        /*0018*/ 	.word	0x00000002
        /*0030*/ 	.string	""
        /*0030*/ 	.string	"ptxas"
        /*0030*/ 	.string	"Cuda compilation tools, release 13.0, V13.0.88"
        /*0030*/ 	.string	"Build cuda_13.0.r13.0/compiler.36424714_0"
        /*0030*/ 	.string	"-arch sm_100 -m 64 "



//--------------------- .note.nv.cuinfo           --------------------------
	.section	.note.nv.cuinfo,"",@"SHT_NOTE"
	.sectionflags	@"SHF_NOTE_NV_CUINFO"
        /*0018*/ 	.short	0x0002
        /*001a*/ 	.short	0x0064
        /*001c*/ 	.short	0x0082
	.zero		2


//--------------------- .nv.info                  --------------------------
	.section	.nv.info,"",@"SHT_CUDA_INFO"
	.align	4


	//----- nvinfo : EIATTR_REGCOUNT
	.align		4
        /*0000*/ 	.byte	0x04, 0x2f
        /*0002*/ 	.short	(.L_1 - .L_0)
	.align		4
.L_0:
        /*0004*/ 	.word	index@(_Z13is_tree_childiiPiS_)
        /*0008*/ 	.word	0x0000001e


	//----- nvinfo : EIATTR_FRAME_SIZE
	.align		4
.L_1:
        /*000c*/ 	.byte	0x04, 0x11
        /*000e*/ 	.short	(.L_3 - .L_2)
	.align		4
.L_2:
        /*0010*/ 	.word	index@(_Z13is_tree_childiiPiS_)
        /*0014*/ 	.word	0x00000000


	//----- nvinfo : EIATTR_MIN_STACK_SIZE
	.align		4
.L_3:
        /*0018*/ 	.byte	0x04, 0x12
        /*001a*/ 	.short	(.L_5 - .L_4)
	.align		4
.L_4:
        /*001c*/ 	.word	index@(_Z13is_tree_childiiPiS_)
        /*0020*/ 	.word	0x00000000
.L_5:


//--------------------- .nv.compat                --------------------------
	.section	.nv.compat,"",@"SHT_CUDA_COMPAT_INFO"
	.align	4
        /*0000*/ 	.byte	0x02, 0x09, 0x00, 0x00, 0x02, 0x02, 0x01, 0x00, 0x02, 0x05, 0x05, 0x00, 0x03, 0x07, 0x01, 0x01
        /*0010*/ 	.byte	0x02, 0x03, 0x00, 0x00, 0x02, 0x06, 0x01, 0x00, 0x04, 0x0b, 0x08, 0x00, 0x09, 0x00, 0x00, 0x00
        /*0020*/ 	.byte	0x00, 0x00, 0x00, 0x00


//--------------------- .nv.info._Z13is_tree_childiiPiS_ --------------------------
	.section	.nv.info._Z13is_tree_childiiPiS_,"",@"SHT_CUDA_INFO"
	.sectionflags	@""
	.align	4


	//----- nvinfo : EIATTR_CUDA_API_VERSION
	.align		4
        /*0000*/ 	.byte	0x04, 0x37
        /*0002*/ 	.short	(.L_7 - .L_6)
.L_6:
        /*0004*/ 	.word	0x00000082


	//----- nvinfo : EIATTR_KPARAM_INFO
	.align		4
.L_7:
        /*0008*/ 	.byte	0x04, 0x17
        /*000a*/ 	.short	(.L_9 - .L_8)
.L_8:
        /*000c*/ 	.word	0x00000000
        /*0010*/ 	.short	0x0003
        /*0012*/ 	.short	0x0010
        /*0014*/ 	.byte	0x00, 0xf5, 0x21, 0x00


	//----- nvinfo : EIATTR_KPARAM_INFO
	.align		4
.L_9:
        /*0018*/ 	.byte	0x04, 0x17
        /*001a*/ 	.short	(.L_11 - .L_10)
.L_10:
        /*001c*/ 	.word	0x00000000
        /*0020*/ 	.short	0x0002
        /*0022*/ 	.short	0x0008
        /*0024*/ 	.byte	0x00, 0xf5, 0x21, 0x00


	//----- nvinfo : EIATTR_KPARAM_INFO
	.align		4
.L_11:
        /*0028*/ 	.byte	0x04, 0x17
        /*002a*/ 	.short	(.L_13 - .L_12)
.L_12:
        /*002c*/ 	.word	0x00000000
        /*0030*/ 	.short	0x0001
        /*0032*/ 	.short	0x0004
        /*0034*/ 	.byte	0x00, 0xf0, 0x11, 0x00


	//----- nvinfo : EIATTR_KPARAM_INFO
	.align		4
.L_13:
        /*0038*/ 	.byte	0x04, 0x17
        /*003a*/ 	.short	(.L_15 - .L_14)
.L_14:
        /*003c*/ 	.word	0x00000000
        /*0040*/ 	.short	0x0000
        /*0042*/ 	.short	0x0000
        /*0044*/ 	.byte	0x00, 0xf0, 0x11, 0x00


	//----- nvinfo : EIATTR_SPARSE_MMA_MASK
	.align		4
.L_15:
        /*0048*/ 	.byte	0x03, 0x50
        /*004a*/ 	.short	0x0000


	//----- nvinfo : EIATTR_MAXREG_COUNT
	.align		4
        /*004c*/ 	.byte	0x03, 0x1b
        /*004e*/ 	.short	0x00ff


	//----- nvinfo : EIATTR_MERCURY_ISA_VERSION
	.align		4
        /*0050*/ 	.byte	0x03, 0x5f
        /*0052*/ 	.short	0x0101


	//----- nvinfo : EIATTR_VRC_CTA_INIT_COUNT
	.align		4
        /*0054*/ 	.byte	0x02, 0x4a
	.zero		1
	.zero		1


	//----- nvinfo : EIATTR_EXIT_INSTR_OFFSETS
	.align		4
        /*0058*/ 	.byte	0x04, 0x1c
        /*005a*/ 	.short	(.L_17 - .L_16)


	//   ....[0]....
.L_16:
        /*005c*/ 	.word	0x00000070


	//   ....[1]....
        /*0060*/ 	.word	0x000000a0


	//   ....[2]....
        /*0064*/ 	.word	0x00000b40


	//   ....[3]....
        /*0068*/ 	.word	0x00000b80


	//----- nvinfo : EIATTR_CRS_STACK_SIZE
	.align		4
.L_17:
        /*006c*/ 	.byte	0x04, 0x1e
        /*006e*/ 	.short	(.L_19 - .L_18)
.L_18:
        /*0070*/ 	.word	0x00000000


	//----- nvinfo : EIATTR_CBANK_PARAM_SIZE
	.align		4
.L_19:
        /*0074*/ 	.byte	0x03, 0x19
        /*0076*/ 	.short	0x0018


	//----- nvinfo : EIATTR_PARAM_CBANK
	.align		4
        /*0078*/ 	.byte	0x04, 0x0a
        /*007a*/ 	.short	(.L_21 - .L_20)
	.align		4
.L_20:
        /*007c*/ 	.word	index@(.nv.constant0._Z13is_tree_childiiPiS_)
        /*0080*/ 	.short	0x0380
        /*0082*/ 	.short	0x0018


	//----- nvinfo : EIATTR_SW_WAR
	.align		4
.L_21:
        /*0084*/ 	.byte	0x04, 0x36
        /*0086*/ 	.short	(.L_23 - .L_22)
.L_22:
        /*0088*/ 	.word	0x00000008
.L_23:


//--------------------- .nv.callgraph             --------------------------
	.section	.nv.callgraph,"",@"SHT_CUDA_CALLGRAPH"
	.align	4
	.sectionentsize	8
	.align		4
        /*0000*/ 	.word	0x00000000
	.align		4
        /*0004*/ 	.word	0xffffffff
	.align		4
        /*0008*/ 	.word	0x00000000
	.align		4
        /*000c*/ 	.word	0xfffffffe
	.align		4
        /*0010*/ 	.word	0x00000000
	.align		4
        /*0014*/ 	.word	0xfffffffd
	.align		4
        /*0018*/ 	.word	0x00000000
	.align		4
        /*001c*/ 	.word	0xfffffffc


//--------------------- .text._Z13is_tree_childiiPiS_ --------------------------
	.section	.text._Z13is_tree_childiiPiS_,"ax",@progbits
	.align	128
        .global         _Z13is_tree_childiiPiS_
        .type           _Z13is_tree_childiiPiS_,@function
        .size           _Z13is_tree_childiiPiS_,(.L_x_14 - _Z13is_tree_childiiPiS_)
        .other          _Z13is_tree_childiiPiS_,@"STO_CUDA_ENTRY STV_DEFAULT"
_Z13is_tree_childiiPiS_:
.text._Z13is_tree_childiiPiS_:
[----:B------:R-:W-:Y:S01]  /*0000*/  LDC R1, c[0x0][0x37c] ;  /* 0x0000df00ff017b82 */ /* 0x000fe20000000800 */
[----:B------:R-:W0:Y:S01]  /*0010*/  S2R R0, SR_CTAID.X ;  /* 0x0000000000007919 */ /* 0x000e220000002500 */
[----:B------:R-:W0:Y:S01]  /*0020*/  LDCU UR4, c[0x0][0x360] ;  /* 0x00006c00ff0477ac */ /* 0x000e220008000800 */
[----:B------:R-:W0:Y:S01]  /*0030*/  S2R R3, SR_TID.X ;  /* 0x0000000000037919 */ /* 0x000e220000002100 */
[----:B------:R-:W1:Y:S01]  /*0040*/  LDCU UR5, c[0x0][0x384] ;  /* 0x00007080ff0577ac */ /* 0x000e620008000800 */
[----:B0-----:R-:W-:-:S05]  /*0050*/  IMAD R0, R0, UR4, R3 ;  /* 0x0000000400007c24 */ /* 0x001fca000f8e0203 */
[----:B-1----:R-:W-:-:S13]  /*0060*/  ISETP.GE.AND P0, PT, R0, UR5, PT ;  /* 0x0000000500007c0c */ /* 0x002fda000bf06270 */
[----:B------:R-:W-:Y:S05]  /*0070*/  @P0 EXIT ;  /* 0x000000000000094d */ /* 0x000fea0003800000 */
[----:B------:R-:W0:Y:S02]  /*0080*/  LDC R3, c[0x0][0x380] ;  /* 0x0000e000ff037b82 */ /* 0x000e240000000800 */
[----:B0-----:R-:W-:-:S13]  /*0090*/  ISETP.GE.AND P0, PT, R3, 0x1, PT ;  /* 0x000000010300780c */ /* 0x001fda0003f06270 */
[----:B------:R-:W-:Y:S05]  /*00a0*/  @!P0 EXIT ;  /* 0x000000000000894d */ /* 0x000fea0003800000 */
[----:B------:R-:W0:Y:S01]  /*00b0*/  LDCU.64 UR4, c[0x0][0x388] ;  /* 0x00007100ff0477ac */ /* 0x000e220008000a00 */
[----:B------:R-:W-:Y:S01]  /*00c0*/  IMAD R0, R0, R3, RZ ;  /* 0x0000000300007224 */ /* 0x000fe200078e02ff */
[----:B------:R-:W-:Y:S01]  /*00d0*/  BSSY.RECONVERGENT B1, `(.L_x_0) ;  /* 0x00000a3000017945 */ /* 0x000fe20003800200 */
[----:B------:R-:W-:Y:S01]  /*00e0*/  PRMT R8, RZ, 0x7610, R8 ;  /* 0x00007610ff087816 */ /* 0x000fe20000000008 */
[----:B------:R-:W1:Y:S01]  /*00f0*/  LDCU.64 UR6, c[0x0][0x358] ;  /* 0x00006b00ff0677ac */ /* 0x000e620008000a00 */
[----:B------:R-:W-:Y:S01]  /*0100*/  IMAD R7, R0, 0x2, R3 ;  /* 0x0000000200077824 */ /* 0x000fe200078e0203 */
[----:B------:R-:W-:-:S03]  /*0110*/  PRMT R0, RZ, 0x7610, R0 ;  /* 0x00007610ff007816 */ /* 0x000fc60000000000 */
[----:B------:R-:W-:Y:S01]  /*0120*/  IMAD.IADD R6, R7, 0x1, R3 ;  /* 0x0000000107067824 */ /* 0x000fe200078e0203 */
[----:B0-----:R-:W-:-:S04]  /*0130*/  UIADD3 UR4, UP0, UPT, UR4, 0x20, URZ ;  /* 0x0000002004047890 */ /* 0x001fc8000ff1e0ff */
[----:B-1----:R-:W-:-:S12]  /*0140*/  UIADD3.X UR5, UPT, UPT, URZ, UR5, URZ, UP0, !UPT ;  /* 0x00000005ff057290 */ /* 0x002fd800087fe4ff */
.L_x_12:
[----:B------:R-:W0:Y:S02]  /*0150*/  LDC.64 R2, c[0x0][0x388] ;  /* 0x0000e200ff027b82 */ /* 0x000e240000000a00 */
[----:B0-----:R-:W-:-:S06]  /*0160*/  IMAD.WIDE R4, R7, 0x4, R2 ;  /* 0x0000000407047825 */ /* 0x001fcc00078e0202 */
[----:B------:R-:W2:Y:S01]  /*0170*/  LDG.E R4, desc[UR6][R4.64] ;  /* 0x0000000604047981 */ /* 0x000ea2000c1e1900 */
[----:B------:R-:W-:Y:S01]  /*0180*/  VIADD R7, R7, 0x1 ;  /* 0x0000000107077836 */ /* 0x000fe20000000000 */
[----:B------:R-:W-:Y:S04]  /*0190*/  BSSY.RECONVERGENT B0, `(.L_x_1) ;  /* 0x0000095000007945 */ /* 0x000fe80003800200 */
[----:B------:R-:W-:Y:S02]  /*01a0*/  ISETP.GE.AND P0, PT, R7, R6, PT ;  /* 0x000000060700720c */ /* 0x000fe40003f06270 */
[----:B--2---:R-:W-:-:S13]  /*01b0*/  ISETP.NE.AND P1, PT, R4, -0x1, PT ;  /* 0xffffffff0400780c */ /* 0x004fda0003f25270 */
[----:B------:R-:W-:Y:S05]  /*01c0*/  @!P1 BRA `(.L_x_2) ;  /* 0x0000000800449947 */ /* 0x000fea0003800000 */
[----:B------:R-:W0:Y:S01]  /*01d0*/  LDCU UR8, c[0x0][0x380] ;  /* 0x00007000ff0877ac */ /* 0x000e220008000800 */
[----:B------:R-:W-:Y:S01]  /*01e0*/  BSSY.RECONVERGENT B2, `(.L_x_3) ;  /* 0x0000046000027945 */ /* 0x000fe20003800200 */
[----:B------:R-:W-:Y:S02]  /*01f0*/  IMAD.MOV.U32 R10, RZ, RZ, RZ ;  /* 0x000000ffff0a7224 */ /* 0x000fe400078e00ff */
[----:B0-----:R-:W-:-:S04]  /*0200*/  IMAD R9, R4, UR8, RZ ;  /* 0x0000000804097c24 */ /* 0x001fc8000f8e02ff */
[----:B------:R-:W-:-:S04]  /*0210*/  IMAD.SHL.U32 R9, R9, 0x2, RZ ;  /* 0x0000000209097824 */ /* 0x000fc800078e00ff */
[----:B------:R-:W-:-:S05]  /*0220*/  VIADD R4, R9, 0x1 ;  /* 0x0000000109047836 */ /* 0x000fca0000000000 */
[----:B------:R-:W-:-:S05]  /*0230*/  VIADDMNMX R4, R9, UR8, R4, !PT ;  /* 0x0000000809047c46 */ /* 0x000fca000f800104 */
[----:B------:R-:W-:Y:S02]  /*0240*/  IMAD.IADD R8, R4, 0x1, -R9 ;  /* 0x0000000104087824 */ /* 0x000fe400078e0a09 */
[----:B------:R-:W-:-:S03]  /*0250*/  IMAD.IADD R4, R9, 0x1, -R4 ;  /* 0x0000000109047824 */ /* 0x000fc600078e0a04 */
[----:B------:R-:W-:Y:S02]  /*0260*/  LOP3.LUT R26, R8, 0xf, RZ, 0xc0, !PT ;  /* 0x0000000f081a7812 */ /* 0x000fe400078ec0ff */
[----:B------:R-:W-:Y:S02]  /*0270*/  ISETP.GT.U32.AND P2, PT, R4, -0x10, PT ;  /* 0xfffffff00400780c */ /* 0x000fe40003f44070 */
[----:B------:R-:W-:-:S11]  /*0280*/  ISETP.NE.AND P1, PT, R26, RZ, PT ;  /* 0x000000ff1a00720c */ /* 0x000fd60003f25270 */
[----:B------:R-:W-:Y:S05]  /*0290*/  @P2 BRA `(.L_x_4) ;  /* 0x0000000000e82947 */ /* 0x000fea0003800000 */
[----:B------:R-:W-:Y:S01]  /*02a0*/  LOP3.LUT R11, R8, 0xfffffff0, RZ, 0xc0, !PT ;  /* 0xfffffff0080b7812 */ /* 0x000fe200078ec0ff */
[----:B------:R-:W-:-:S04]  /*02b0*/  IMAD.MOV.U32 R10, RZ, RZ, RZ ;  /* 0x000000ffff0a7224 */ /* 0x000fc800078e00ff */
[----:B------:R-:W-:-:S07]  /*02c0*/  IMAD.MOV R11, RZ, RZ, -R11 ;  /* 0x000000ffff0b7224 */ /* 0x000fce00078e0a0b */
.L_x_5:
[----:B------:R-:W-:Y:S02]  /*02d0*/  IMAD.U32 R4, RZ, RZ, UR4 ;  /* 0x00000004ff047e24 */ /* 0x000fe4000f8e00ff */
[----:B------:R-:W-:Y:S02]  /*02e0*/  IMAD.U32 R5, RZ, RZ, UR5 ;  /* 0x00000005ff057e24 */ /* 0x000fe4000f8e00ff */
[----:B------:R-:W-:-:S05]  /*02f0*/  IMAD.WIDE R4, R9, 0x4, R4 ;  /* 0x0000000409047825 */ /* 0x000fca00078e0204 */
[----:B------:R-:W2:Y:S04]  /*0300*/  LDG.E R24, desc[UR6][R4.64+-0x20] ;  /* 0xffffe00604187981 */ /* 0x000ea8000c1e1900 */
[----:B------:R-:W3:Y:S04]  /*0310*/  LDG.E R12, desc[UR6][R4.64+-0x1c] ;  /* 0xffffe406040c7981 */ /* 0x000ee8000c1e1900 */
[----:B------:R-:W4:Y:S04]  /*0320*/  LDG.E R23, desc[UR6][R4.64+-0x18] ;  /* 0xffffe80604177981 */ /* 0x000f28000c1e1900 */
[----:B------:R-:W5:Y:S04]  /*0330*/  LDG.E R22, desc[UR6][R4.64+-0x14] ;  /* 0xffffec0604167981 */ /* 0x000f68000c1e1900 */
        /* <DEDUP_REMOVED lines=8> */
[----:B------:R-:W5:Y:S01]  /*03c0*/  LDG.E R13, desc[UR6][R4.64+0x10] ;  /* 0x00001006040d7981 */ /* 0x000f62000c1e1900 */
[----:B--2---:R-:W-:-:S03]  /*03d0*/  LOP3.LUT R25, RZ, R24, RZ, 0x33, !PT ;  /* 0x00000018ff197212 */ /* 0x004fc600078e33ff */
[----:B------:R-:W2:Y:S01]  /*03e0*/  LDG.E R24, desc[UR6][R4.64+0x14] ;  /* 0x0000140604187981 */ /* 0x000ea2000c1e1900 */
[----:B------:R-:W-:-:S03]  /*03f0*/  LEA.HI R27, R25, R10, RZ, 0x1 ;  /* 0x0000000a191b7211 */ /* 0x000fc600078f08ff */
[----:B------:R-:W2:Y:S04]  /*0400*/  LDG.E R10, desc[UR6][R4.64+0x18] ;  /* 0x00001806040a7981 */ /* 0x000ea8000c1e1900 */
[----:B------:R0:W2:Y:S01]  /*0410*/  LDG.E R25, desc[UR6][R4.64+0x1c] ;  /* 0x00001c0604197981 */ /* 0x0000a2000c1e1900 */
[----:B---3--:R-:W-:Y:S01]  /*0420*/  LOP3.LUT R12, RZ, R12, RZ, 0x33, !PT ;  /* 0x0000000cff0c7212 */ /* 0x008fe200078e33ff */
[----:B------:R-:W-:Y:S01]  /*0430*/  VIADD R11, R11, 0x10 ;  /* 0x000000100b0b7836 */ /* 0x000fe20000000000 */
[----:B----4-:R-:W-:Y:S01]  /*0440*/  LOP3.LUT R23, RZ, R23, RZ, 0x33, !PT ;  /* 0x00000017ff177212 */ /* 0x010fe200078e33ff */
[----:B------:R-:W-:Y:S01]  /*0450*/  VIADD R9, R9, 0x10 ;  /* 0x0000001009097836 */ /* 0x000fe20000000000 */
[----:B------:R-:W-:Y:S02]  /*0460*/  LEA.HI R12, R12, R27, RZ, 0x1 ;  /* 0x0000001b0c0c7211 */ /* 0x000fe400078f08ff */
[----:B-----5:R-:W-:-:S02]  /*0470*/  LOP3.LUT R21, RZ, R21, RZ, 0x33, !PT ;  /* 0x00000015ff157212 */ /* 0x020fc400078e33ff */
[----:B------:R-:W-:Y:S02]  /*0480*/  LEA.HI R12, R23, R12, RZ, 0x1 ;  /* 0x0000000c170c7211 */ /* 0x000fe400078f08ff */
[----:B------:R-:W-:Y:S02]  /*0490*/  LOP3.LUT R23, RZ, R22, RZ, 0x33, !PT ;  /* 0x00000016ff177212 */ /* 0x000fe400078e33ff */
[----:B------:R-:W-:Y:S02]  /*04a0*/  ISETP.NE.AND P2, PT, R11, RZ, PT ;  /* 0x000000ff0b00720c */ /* 0x000fe40003f45270 */
[----:B------:R-:W-:Y:S02]  /*04b0*/  LEA.HI R12, R23, R12, RZ, 0x1 ;  /* 0x0000000c170c7211 */ /* 0x000fe400078f08ff */
[----:B------:R-:W-:Y:S02]  /*04c0*/  LOP3.LUT R19, RZ, R19, RZ, 0x33, !PT ;  /* 0x00000013ff137212 */ /* 0x000fe400078e33ff */
[----:B------:R-:W-:-:S02]  /*04d0*/  LEA.HI R12, R21, R12, RZ, 0x1 ;  /* 0x0000000c150c7211 */ /* 0x000fc400078f08ff */
[----:B------:R-:W-:Y:S02]  /*04e0*/  LOP3.LUT R21, RZ, R20, RZ, 0x33, !PT ;  /* 0x00000014ff157212 */ /* 0x000fe400078e33ff */
[----:B0-----:R-:W-:Y:S02]  /*04f0*/  LOP3.LUT R5, RZ, R18, RZ, 0x33, !PT ;  /* 0x00000012ff057212 */ /* 0x001fe400078e33ff */
[----:B------:R-:W-:Y:S02]  /*0500*/  LEA.HI R12, R21, R12, RZ, 0x1 ;  /* 0x0000000c150c7211 */ /* 0x000fe400078f08ff */
[----:B------:R-:W-:Y:S02]  /*0510*/  LOP3.LUT R4, RZ, R17, RZ, 0x33, !PT ;  /* 0x00000011ff047212 */ /* 0x000fe400078e33ff */
[----:B------:R-:W-:Y:S02]  /*0520*/  LEA.HI R12, R19, R12, RZ, 0x1 ;  /* 0x0000000c130c7211 */ /* 0x000fe400078f08ff */
[----:B------:R-:W-:-:S02]  /*0530*/  LOP3.LUT R15, RZ, R15, RZ, 0x33, !PT ;  /* 0x0000000fff0f7212 */ /* 0x000fc400078e33ff */
[----:B------:R-:W-:-:S04]  /*0540*/  LEA.HI R5, R5, R12, RZ, 0x1 ;  /* 0x0000000c05057211 */ /* 0x000fc800078f08ff */
[----:B------:R-:W-:Y:S02]  /*0550*/  LEA.HI R4, R4, R5, RZ, 0x1 ;  /* 0x0000000504047211 */ /* 0x000fe400078f08ff */
[----:B------:R-:W-:Y:S02]  /*0560*/  LOP3.LUT R5, RZ, R16, RZ, 0x33, !PT ;  /* 0x00000010ff057212 */ /* 0x000fe400078e33ff */
[----:B------:R-:W-:Y:S02]  /*0570*/  LOP3.LUT R13, RZ, R13, RZ, 0x33, !PT ;  /* 0x0000000dff0d7212 */ /* 0x000fe400078e33ff */
[----:B------:R-:W-:Y:S02]  /*0580*/  LEA.HI R4, R5, R4, RZ, 0x1 ;  /* 0x0000000405047211 */ /* 0x000fe400078f08ff */
[----:B------:R-:W-:Y:S02]  /*0590*/  LOP3.LUT R5, RZ, R14, RZ, 0x33, !PT ;  /* 0x0000000eff057212 */ /* 0x000fe400078e33ff */
[----:B------:R-:W-:-:S04]  /*05a0*/  LEA.HI R4, R15, R4, RZ, 0x1 ;  /* 0x000000040f047211 */ /* 0x000fc800078f08ff */
[----:B------:R-:W-:-:S04]  /*05b0*/  LEA.HI R4, R5, R4, RZ, 0x1 ;  /* 0x0000000405047211 */ /* 0x000fc800078f08ff */
[----:B------:R-:W-:Y:S02]  /*05c0*/  LEA.HI R4, R13, R4, RZ, 0x1 ;  /* 0x000000040d047211 */ /* 0x000fe400078f08ff */
[----:B--2---:R-:W-:-:S04]  /*05d0*/  LOP3.LUT R5, RZ, R24, RZ, 0x33, !PT ;  /* 0x00000018ff057212 */ /* 0x004fc800078e33ff */
[----:B------:R-:W-:Y:S02]  /*05e0*/  LEA.HI R4, R5, R4, RZ, 0x1 ;  /* 0x0000000405047211 */ /* 0x000fe400078f08ff */
[----:B------:R-:W-:Y:S02]  /*05f0*/  LOP3.LUT R5, RZ, R10, RZ, 0x33, !PT ;  /* 0x0000000aff057212 */ /* 0x000fe400078e33ff */
[----:B------:R-:W-:Y:S02]  /*0600*/  LOP3.LUT R25, RZ, R25, RZ, 0x33, !PT ;  /* 0x00000019ff197212 */ /* 0x000fe400078e33ff */
[----:B------:R-:W-:-:S04]  /*0610*/  LEA.HI R4, R5, R4, RZ, 0x1 ;  /* 0x0000000405047211 */ /* 0x000fc800078f08ff */
[----:B------:R-:W-:Y:S01]  /*0620*/  LEA.HI R10, R25, R4, RZ, 0x1 ;  /* 0x00000004190a7211 */ /* 0x000fe200078f08ff */
[----:B------:R-:W-:Y:S06]  /*0630*/  @P2 BRA `(.L_x_5) ;  /* 0xfffffffc00242947 */ /* 0x000fec000383ffff */
.L_x_4:
[----:B------:R-:W-:Y:S05]  /*0640*/  BSYNC.RECONVERGENT B2 ;  /* 0x0000000000027941 */ /* 0x000fea0003800200 */
.L_x_3:
[----:B------:R-:W-:Y:S04]  /*0650*/  BSSY.RECONVERGENT B2, `(.L_x_6) ;  /* 0x0000045000027945 */ /* 0x000fe80003800200 */
[----:B------:R-:W-:Y:S05]  /*0660*/  @!P1 BRA `(.L_x_7) ;  /* 0x00000004000c9947 */ /* 0x000fea0003800000 */
[----:B------:R-:W-:Y:S01]  /*0670*/  ISETP.GE.U32.AND P1, PT, R26, 0x8, PT ;  /* 0x000000081a00780c */ /* 0x000fe20003f26070 */
[----:B------:R-:W-:Y:S01]  /*0680*/  BSSY.RECONVERGENT B3, `(.L_x_8) ;  /* 0x000001e000037945 */ /* 0x000fe20003800200 */
[----:B------:R-:W-:-:S04]  /*0690*/  LOP3.LUT R18, R8, 0x7, RZ, 0xc0, !PT ;  /* 0x0000000708127812 */ /* 0x000fc800078ec0ff */
[----:B------:R-:W-:-:S07]  /*06a0*/  ISETP.NE.AND P2, PT, R18, RZ, PT ;  /* 0x000000ff1200720c */ /* 0x000fce0003f45270 */
[----:B------:R-:W-:Y:S06]  /*06b0*/  @!P1 BRA `(.L_x_9) ;  /* 0x0000000000689947 */ /* 0x000fec0003800000 */
        /* <DEDUP_REMOVED lines=8> */
[----:B------:R-:W5:Y:S01]  /*0740*/  LDG.E R12, desc[UR6][R4.64+0x1c] ;  /* 0x00001c06040c7981 */ /* 0x000f62000c1e1900 */
[----:B------:R-:W-:Y:S01]  /*0750*/  VIADD R9, R9, 0x8 ;  /* 0x0000000809097836 */ /* 0x000fe20000000000 */
[----:B--2---:R-:W-:-:S04]  /*0760*/  LOP3.LUT R13, RZ, R13, RZ, 0x33, !PT ;  /* 0x0000000dff0d7212 */ /* 0x004fc800078e33ff */
[----:B------:R-:W-:Y:S02]  /*0770*/  LEA.HI R13, R13, R10, RZ, 0x1 ;  /* 0x0000000a0d0d7211 */ /* 0x000fe400078f08ff */
[----:B---3--:R-:W-:Y:S02]  /*0780*/  LOP3.LUT R14, RZ, R14, RZ, 0x33, !PT ;  /* 0x0000000eff0e7212 */ /* 0x008fe400078e33ff */
[----:B----4-:R-:W-:Y:S02]  /*0790*/  LOP3.LUT R10, RZ, R15, RZ, 0x33, !PT ;  /* 0x0000000fff0a7212 */ /* 0x010fe400078e33ff */
[----:B------:R-:W-:-:S04]  /*07a0*/  LEA.HI R13, R14, R13, RZ, 0x1 ;  /* 0x0000000d0e0d7211 */ /* 0x000fc800078f08ff */
[----:B------:R-:W-:Y:S02]  /*07b0*/  LEA.HI R10, R10, R13, RZ, 0x1 ;  /* 0x0000000d0a0a7211 */ /* 0x000fe400078f08ff */
[----:B-----5:R-:W-:Y:S02]  /*07c0*/  LOP3.LUT R13, RZ, R16, RZ, 0x33, !PT ;  /* 0x00000010ff0d7212 */ /* 0x020fe400078e33ff */
[----:B------:R-:W-:Y:S02]  /*07d0*/  LOP3.LUT R17, RZ, R17, RZ, 0x33, !PT ;  /* 0x00000011ff117212 */ /* 0x000fe400078e33ff */
[----:B------:R-:W-:Y:S02]  /*07e0*/  LEA.HI R10, R13, R10, RZ, 0x1 ;  /* 0x0000000a0d0a7211 */ /* 0x000fe400078f08ff */
[----:B------:R-:W-:Y:S02]  /*07f0*/  LOP3.LUT R19, RZ, R19, RZ, 0x33, !PT ;  /* 0x00000013ff137212 */ /* 0x000fe400078e33ff */
[----:B------:R-:W-:-:S02]  /*0800*/  LEA.HI R10, R17, R10, RZ, 0x1 ;  /* 0x0000000a110a7211 */ /* 0x000fc400078f08ff */
[----:B------:R-:W-:Y:S02]  /*0810*/  LOP3.LUT R11, RZ, R11, RZ, 0x33, !PT ;  /* 0x0000000bff0b7212 */ /* 0x000fe400078e33ff */
[----:B------:R-:W-:Y:S02]  /*0820*/  LEA.HI R10, R19, R10, RZ, 0x1 ;  /* 0x0000000a130a7211 */ /* 0x000fe400078f08ff */
[----:B------:R-:W-:Y:S02]  /*0830*/  LOP3.LUT R5, RZ, R12, RZ, 0x33, !PT ;  /* 0x0000000cff057212 */ /* 0x000fe400078e33ff */
[----:B------:R-:W-:-:S04]  /*0840*/  LEA.HI R10, R11, R10, RZ, 0x1 ;  /* 0x0000000a0b0a7211 */ /* 0x000fc800078f08ff */
[----:B------:R-:W-:-:S07]  /*0850*/  LEA.HI R10, R5, R10, RZ, 0x1 ;  /* 0x0000000a050a7211 */ /* 0x000fce00078f08ff */
.L_x_9:
[----:B------:R-:W-:Y:S05]  /*0860*/  BSYNC.RECONVERGENT B3 ;  /* 0x0000000000037941 */ /* 0x000fea0003800200 */
.L_x_8:
        /* <DEDUP_REMOVED lines=10> */
[----:B------:R-:W5:Y:S01]  /*0910*/  LDG.E R14, desc[UR6][R4.64+0xc] ;  /* 0x00000c06040e7981 */ /* 0x000f62000c1e1900 */
[----:B------:R-:W-:Y:S01]  /*0920*/  VIADD R9, R9, 0x4 ;  /* 0x0000000409097836 */ /* 0x000fe20000000000 */
[----:B--2---:R-:W-:-:S04]  /*0930*/  LOP3.LUT R11, RZ, R11, RZ, 0x33, !PT ;  /* 0x0000000bff0b7212 */ /* 0x004fc800078e33ff */
[----:B------:R-:W-:Y:S02]  /*0940*/  LEA.HI R11, R11, R10, RZ, 0x1 ;  /* 0x0000000a0b0b7211 */ /* 0x000fe400078f08ff */
[----:B---3--:R-:W-:Y:S02]  /*0950*/  LOP3.LUT R12, RZ, R12, RZ, 0x33, !PT ;  /* 0x0000000cff0c7212 */ /* 0x008fe400078e33ff */
[----:B----4-:R-:W-:Y:S02]  /*0960*/  LOP3.LUT R10, RZ, R13, RZ, 0x33, !PT ;  /* 0x0000000dff0a7212 */ /* 0x010fe400078e33ff */
[----:B------:R-:W-:Y:S02]  /*0970*/  LEA.HI R11, R12, R11, RZ, 0x1 ;  /* 0x0000000b0c0b7211 */ /* 0x000fe400078f08ff */
[----:B-----5:R-:W-:Y:S02]  /*0980*/  LOP3.LUT R13, RZ, R14, RZ, 0x33, !PT ;  /* 0x0000000eff0d7212 */ /* 0x020fe400078e33ff */
[----:B------:R-:W-:-:S04]  /*0990*/  LEA.HI R10, R10, R11, RZ, 0x1 ;  /* 0x0000000b0a0a7211 */ /* 0x000fc800078f08ff */
[----:B------:R-:W-:-:S07]  /*09a0*/  LEA.HI R10, R13, R10, RZ, 0x1 ;  /* 0x0000000a0d0a7211 */ /* 0x000fce00078f08ff */
.L_x_11:
[----:B------:R-:W-:Y:S05]  /*09b0*/  BSYNC.RECONVERGENT B3 ;  /* 0x0000000000037941 */ /* 0x000fea0003800200 */
.L_x_10:
[----:B------:R-:W-:Y:S05]  /*09c0*/  @!P2 BRA `(.L_x_7) ;  /* 0x000000000034a947 */ /* 0x000fea0003800000 */
[----:B------:R-:W-:-:S05]  /*09d0*/  IMAD.WIDE R2, R9, 0x4, R2 ;  /* 0x0000000409027825 */ /* 0x000fca00078e0202 */
[----:B------:R-:W2:Y:S01]  /*09e0*/  LDG.E R4, desc[UR6][R2.64] ;  /* 0x0000000602047981 */ /* 0x000ea2000c1e1900 */
[----:B------:R-:W-:Y:S02]  /*09f0*/  ISETP.NE.AND P1, PT, R8, 0x1, PT ;  /* 0x000000010800780c */ /* 0x000fe40003f25270 */
[----:B--2---:R-:W-:-:S04]  /*0a00*/  LOP3.LUT R5, RZ, R4, RZ, 0x33, !PT ;  /* 0x00000004ff057212 */ /* 0x004fc800078e33ff */
[----:B------:R-:W-:-:S07]  /*0a10*/  LEA.HI R10, R5, R10, RZ, 0x1 ;  /* 0x0000000a050a7211 */ /* 0x000fce00078f08ff */
[----:B------:R-:W-:Y:S05]  /*0a20*/  @!P1 BRA `(.L_x_7) ;  /* 0x00000000001c9947 */ /* 0x000fea0003800000 */
[----:B------:R-:W-:Y:S01]  /*0a30*/  ISETP.NE.AND P1, PT, R8, 0x2, PT ;  /* 0x000000020800780c */ /* 0x000fe20003f25270 */
[----:B------:R-:W2:-:S12]  /*0a40*/  LDG.E R4, desc[UR6][R2.64+0x4] ;  /* 0x0000040602047981 */ /* 0x000e98000c1e1900 */
[----:B------:R-:W3:Y:S01]  /*0a50*/  @P1 LDG.E R8, desc[UR6][R2.64+0x8] ;  /* 0x0000080602081981 */ /* 0x000ee2000c1e1900 */
[----:B--2---:R-:W-:-:S04]  /*0a60*/  LOP3.LUT R5, RZ, R4, RZ, 0x33, !PT ;  /* 0x00000004ff057212 */ /* 0x004fc800078e33ff */
[----:B------:R-:W-:Y:S02]  /*0a70*/  LEA.HI R10, R5, R10, RZ, 0x1 ;  /* 0x0000000a050a7211 */ /* 0x000fe400078f08ff */
[----:B---3--:R-:W-:-:S04]  /*0a80*/  @P1 LOP3.LUT R5, RZ, R8, RZ, 0x33, !PT ;  /* 0x00000008ff051212 */ /* 0x008fc800078e33ff */
[----:B------:R-:W-:-:S07]  /*0a90*/  @P1 LEA.HI R10, R5, R10, RZ, 0x1 ;  /* 0x0000000a050a1211 */ /* 0x000fce00078f08ff */
.L_x_7:
[----:B------:R-:W-:Y:S05]  /*0aa0*/  BSYNC.RECONVERGENT B2 ;  /* 0x0000000000027941 */ /* 0x000fea0003800200 */
.L_x_6:
[----:B------:R-:W-:Y:S01]  /*0ab0*/  ISETP.GE.U32.AND P1, PT, R10, 0x2, PT ;  /* 0x000000020a00780c */ /* 0x000fe20003f26070 */
[----:B------:R-:W-:-:S03]  /*0ac0*/  IMAD.MOV.U32 R8, RZ, RZ, 0x1 ;  /* 0x00000001ff087424 */ /* 0x000fc600078e00ff */
[----:B------:R-:W-:-:S09]  /*0ad0*/  SEL R0, R0, 0x1, P1 ;  /* 0x0000000100007807 */ /* 0x000fd20000800000 */
.L_x_2:
[----:B------:R-:W-:Y:S05]  /*0ae0*/  BSYNC.RECONVERGENT B0 ;  /* 0x0000000000007941 */ /* 0x000fea0003800200 */
.L_x_1:
[----:B------:R-:W-:Y:S05]  /*0af0*/  @!P0 BRA `(.L_x_12) ;  /* 0xfffffff400948947 */ /* 0x000fea000383ffff */
[----:B------:R-:W-:Y:S05]  /*0b00*/  BSYNC.RECONVERGENT B1 ;  /* 0x0000000000017941 */ /* 0x000fea0003800200 */
.L_x_0:
[----:B------:R-:W-:Y:S02]  /*0b10*/  LOP3.LUT P1, RZ, R8, 0xff, RZ, 0xc0, !PT ;  /* 0x000000ff08ff7812 */ /* 0x000fe4000782c0ff */
[----:B------:R-:W-:-:S04]  /*0b20*/  LOP3.LUT P0, RZ, R0, 0xff, RZ, 0xc0, !PT ;  /* 0x000000ff00ff7812 */ /* 0x000fc8000780c0ff */
[----:B------:R-:W-:-:S13]  /*0b30*/  PLOP3.LUT P0, PT, P1, P0, PT, 0x8f, 0xf8 ;  /* 0x0000000000f8781c */ /* 0x000fda0000f01177 */
[----:B------:R-:W-:Y:S05]  /*0b40*/  @P0 EXIT ;  /* 0x000000000000094d */ /* 0x000fea0003800000 */
[----:B------:R-:W0:Y:S01]  /*0b50*/  LDC.64 R2, c[0x0][0x390] ;  /* 0x0000e400ff027b82 */ /* 0x000e220000000a00 */
[----:B------:R-:W-:-:S05]  /*0b60*/  IMAD.MOV.U32 R5, RZ, RZ, 0x1 ;  /* 0x00000001ff057424 */ /* 0x000fca00078e00ff */
[----:B0-----:R-:W-:Y:S01]  /*0b70*/  STG.E desc[UR6][R2.64], R5 ;  /* 0x0000000502007986 */ /* 0x001fe2000c101906 */
[----:B------:R-:W-:Y:S05]  /*0b80*/  EXIT ;  /* 0x000000000000794d */ /* 0x000fea0003800000 */
.L_x_13:
[----:B------:R-:W-:-:S00]  /*0b90*/  BRA `(.L_x_13) ;  /* 0xfffffffc00fc7947 */ /* 0x000fc0000383ffff */
[----:B------:R-:W-:-:S00]  /*0ba0*/  NOP ;  /* 0x0000000000007918 */ /* 0x000fc00000000000 */
        /* <DEDUP_REMOVED lines=13> */
.L_x_14:


//--------------------- .nv.shared.reserved.0     --------------------------
	.section	.nv.shared.reserved.0,"aw",@nobits
	.weak		__nv_reservedSMEM_offset_0_alias
	.size		__nv_reservedSMEM_offset_0_alias, 0, 64
	.other		__nv_reservedSMEM_offset_0_alias,@"STO_CUDA_RESERVED_SHARED STV_DEFAULT"
__nv_reservedSMEM_offset_0_alias:
	.zero		0
	.zero		64


//--------------------- .nv.constant0._Z13is_tree_childiiPiS_ --------------------------
	.section	.nv.constant0._Z13is_tree_childiiPiS_,"a",@progbits
	.sectionflags	@""
	.align	4
.nv.constant0._Z13is_tree_childiiPiS_:
	.zero		920


//--------------------- SYMBOLS --------------------------

	.type		.nv.reservedSmem.offset0,@object
	.size		.nv.reservedSmem.offset0,0x4
